	.headerflags	@"EF_CUDA_TEXMODE_UNIFIED EF_CUDA_64BIT_ADDRESS EF_CUDA_SM86 EF_CUDA_VIRTUAL_SM(EF_CUDA_SM86)"
	.elftype	@"ET_EXEC"


//--------------------- .nv.info                  --------------------------
	.section	.nv.info,"",@"SHT_CUDA_INFO"
	.align	4


	//----- nvinfo : EIATTR_REGCOUNT
	.align		4
        /*0000*/ 	.byte	0x04, 0x2f
        /*0002*/ 	.short	(.L_1 - .L_0)
	.align		4
.L_0:
        /*0004*/ 	.word	index@(triton_red_fused__to_copy_mean_pow_6)
        /*0008*/ 	.word	0x0000000e


	//----- nvinfo : EIATTR_MIN_STACK_SIZE
	.align		4
.L_1:
        /*000c*/ 	.byte	0x04, 0x12
        /*000e*/ 	.short	(.L_3 - .L_2)
	.align		4
.L_2:
        /*0010*/ 	.word	index@(triton_red_fused__to_copy_mean_pow_6)
        /*0014*/ 	.word	0x00000000


	//----- nvinfo : EIATTR_FRAME_SIZE
	.align		4
.L_3:
        /*0018*/ 	.byte	0x04, 0x11
        /*001a*/ 	.short	(.L_5 - .L_4)
	.align		4
.L_4:
        /*001c*/ 	.word	index@(triton_red_fused__to_copy_mean_pow_6)
        /*0020*/ 	.word	0x00000000


	//----- nvinfo : EIATTR_MIN_STACK_SIZE
	.align		4
.L_5:
        /*0024*/ 	.byte	0x04, 0x12
        /*0026*/ 	.short	(.L_7 - .L_6)
	.align		4
.L_6:
        /*0028*/ 	.word	index@(triton_red_fused__to_copy_mean_pow_6)
        /*002c*/ 	.word	0x00000000
.L_7:


//--------------------- .nv.info.triton_red_fused__to_copy_mean_pow_6 --------------------------
	.section	.nv.info.triton_red_fused__to_copy_mean_pow_6,"",@"SHT_CUDA_INFO"
	.sectionflags	@""
	.align	4


	//----- nvinfo : EIATTR_CUDA_API_VERSION
	.align		4
        /*0000*/ 	.byte	0x04, 0x37
        /*0002*/ 	.short	(.L_9 - .L_8)
.L_8:
        /*0004*/ 	.word	0x0000007c


	//----- nvinfo : EIATTR_SW2861232_WAR
	.align		4
.L_9:
        /*0008*/ 	.byte	0x01, 0x35
	.zero		2


	//----- nvinfo : EIATTR_PARAM_CBANK
	.align		4
        /*000c*/ 	.byte	0x04, 0x0a
        /*000e*/ 	.short	(.L_11 - .L_10)
	.align		4
.L_10:
        /*0010*/ 	.word	index@(.nv.constant0.triton_red_fused__to_copy_mean_pow_6)
        /*0014*/ 	.short	0x0160
        /*0016*/ 	.short	0x0020


	//----- nvinfo : EIATTR_CBANK_PARAM_SIZE
	.align		4
.L_11:
        /*0018*/ 	.byte	0x03, 0x19
        /*001a*/ 	.short	0x0020


	//----- nvinfo : EIATTR_KPARAM_INFO
	.align		4
        /*001c*/ 	.byte	0x04, 0x17
        /*001e*/ 	.short	(.L_13 - .L_12)
.L_12:
        /*0020*/ 	.word	0x00000000
        /*0024*/ 	.short	0x0004
        /*0026*/ 	.short	0x0018
        /*0028*/ 	.byte	0x00, 0xf4, 0x21, 0x00


	//----- nvinfo : EIATTR_KPARAM_INFO
	.align		4
.L_13:
        /*002c*/ 	.byte	0x04, 0x17
        /*002e*/ 	.short	(.L_15 - .L_14)
.L_14:
        /*0030*/ 	.word	0x00000000
        /*0034*/ 	.short	0x0003
        /*0036*/ 	.short	0x0014
        /*0038*/ 	.byte	0x00, 0xf0, 0x11, 0x00


	//----- nvinfo : EIATTR_KPARAM_INFO
	.align		4
.L_15:
        /*003c*/ 	.byte	0x04, 0x17
        /*003e*/ 	.short	(.L_17 - .L_16)
.L_16:
        /*0040*/ 	.word	0x00000000
        /*0044*/ 	.short	0x0002
        /*0046*/ 	.short	0x0010
        /*0048*/ 	.byte	0x00, 0xf0, 0x11, 0x00


	//----- nvinfo : EIATTR_KPARAM_INFO
	.align		4
.L_17:
        /*004c*/ 	.byte	0x04, 0x17
        /*004e*/ 	.short	(.L_19 - .L_18)
.L_18:
        /*0050*/ 	.word	0x00000000
        /*0054*/ 	.short	0x0001
        /*0056*/ 	.short	0x0008
        /*0058*/ 	.byte	0x00, 0xf4, 0x21, 0x00


	//----- nvinfo : EIATTR_KPARAM_INFO
	.align		4
.L_19:
        /*005c*/ 	.byte	0x04, 0x17
        /*005e*/ 	.short	(.L_21 - .L_20)
.L_20:
        /*0060*/ 	.word	0x00000000
        /*0064*/ 	.short	0x0000
        /*0066*/ 	.short	0x0000
        /*0068*/ 	.byte	0x00, 0xf4, 0x21, 0x00


	//----- nvinfo : EIATTR_MAXREG_COUNT
	.align		4
.L_21:
        /*006c*/ 	.byte	0x03, 0x1b
        /*006e*/ 	.short	0x00ff


	//----- nvinfo : EIATTR_COOP_GROUP_MASK_REGIDS
	.align		4
        /*0070*/ 	.byte	0x04, 0x29
        /*0072*/ 	.short	(.L_23 - .L_22)


	//   ....[0]....
.L_22:
        /*0074*/ 	.word	0xffffffff


	//   ....[1]....
        /*0078*/ 	.word	0xffffffff


	//   ....[2]....
        /*007c*/ 	.word	0xffffffff


	//   ....[3]....
        /*0080*/ 	.word	0xffffffff


	//   ....[4]....
        /*0084*/ 	.word	0xffffffff


	//----- nvinfo : EIATTR_COOP_GROUP_INSTR_OFFSETS
	.align		4
.L_23:
        /*0088*/ 	.byte	0x04, 0x28
        /*008a*/ 	.short	(.L_25 - .L_24)


	//   ....[0]....
.L_24:
        /*008c*/ 	.word	0x000001f0


	//   ....[1]....
        /*0090*/ 	.word	0x00000210


	//   ....[2]....
        /*0094*/ 	.word	0x00000230


	//   ....[3]....
        /*0098*/ 	.word	0x00000250


	//   ....[4]....
        /*009c*/ 	.word	0x00000270


	//----- nvinfo : EIATTR_EXIT_INSTR_OFFSETS
	.align		4
.L_25:
        /*00a0*/ 	.byte	0x04, 0x1c
        /*00a2*/ 	.short	(.L_27 - .L_26)


	//   ....[0]....
.L_26:
        /*00a4*/ 	.word	0x000002b0


	//   ....[1]....
        /*00a8*/ 	.word	0x00000320


	//----- nvinfo : EIATTR_REQNTID
	.align		4
.L_27:
        /*00ac*/ 	.byte	0x04, 0x10
        /*00ae*/ 	.short	(.L_29 - .L_28)
.L_28:
        /*00b0*/ 	.word	0x00000080
        /*00b4*/ 	.word	0x00000001
        /*00b8*/ 	.word	0x00000001
.L_29:


//--------------------- .nv.callgraph             --------------------------
	.section	.nv.callgraph,"",@"SHT_CUDA_CALLGRAPH"
	.align	4
	.sectionentsize	8
	.align		4
        /*0000*/ 	.word	0x00000000
	.align		4
        /*0004*/ 	.word	0xffffffff
	.align		4
        /*0008*/ 	.word	0x00000000
	.align		4
        /*000c*/ 	.word	0xfffffffe
	.align		4
        /*0010*/ 	.word	0x00000000
	.align		4
        /*0014*/ 	.word	0xfffffffd
	.align		4
        /*0018*/ 	.word	0x00000000
	.align		4
        /*001c*/ 	.word	0xfffffffc


//--------------------- .nv.rel.action            --------------------------
	.section	.nv.rel.action,"",@"SHT_CUDA_RELOCINFO"
	.align	8
	.sectionentsize	8
        /*0000*/ 	.byte	0x73, 0x00, 0x00, 0x00, 0x00, 0x00, 0x00, 0x00, 0x00, 0x00, 0x00, 0x11, 0x25, 0x00, 0x05, 0x36


//--------------------- .nv.constant0.triton_red_fused__to_copy_mean_pow_6 --------------------------
	.section	.nv.constant0.triton_red_fused__to_copy_mean_pow_6,"a",@progbits
	.sectionflags	@""
	.align	4
.nv.constant0.triton_red_fused__to_copy_mean_pow_6:
	.zero		384


//--------------------- .text.triton_red_fused__to_copy_mean_pow_6 --------------------------
	.section	.text.triton_red_fused__to_copy_mean_pow_6,"ax",@progbits
	.sectionflags	@"SHF_BARRIERS=1"
	.sectioninfo	@"SHI_REGISTERS=14"
	.align	128
        .global         triton_red_fused__to_copy_mean_pow_6
        .type           triton_red_fused__to_copy_mean_pow_6,@function
        .size           triton_red_fused__to_copy_mean_pow_6,(.L_x_1 - triton_red_fused__to_copy_mean_pow_6)
        .other          triton_red_fused__to_copy_mean_pow_6,@"STO_CUDA_ENTRY STV_DEFAULT"
triton_red_fused__to_copy_mean_pow_6:
.text.triton_red_fused__to_copy_mean_pow_6:
[----:B------:R-:W-:Y:S02]  /*0000*/  MOV R1, c[0x0][0x28] ;  /* 0x00000a0000017a02 */ /* 0x000fe40000000f00 */
[----:B------:R-:W0:Y:S01]  /*0010*/  S2R R0, SR_TID.X ;  /* 0x0000000000007919 */ /* 0x000e220000002100 */
[----:B------:R-:W-:-:S03]  /*0020*/  ULDC.64 UR4, c[0x0][0x118] ;  /* 0x0000460000047ab9 */ /* 0x000fc60000000a00 */
[----:B------:R-:W1:Y:S01]  /*0030*/  S2R R3, SR_CTAID.X ;  /* 0x0000000000037919 */ /* 0x000e620000002500 */
[----:B0-----:R-:W-:Y:S01]  /*0040*/  SHF.R.U32.HI R2, RZ, 0x5, R0 ;  /* 0x00000005ff027819 */ /* 0x001fe20000011600 */
[----:B-1----:R-:W-:-:S03]  /*0050*/  IMAD.SHL.U32 R3, R3, 0x4, RZ ;  /* 0x0000000403037824 */ /* 0x002fc600078e00ff */
[----:B------:R-:W-:-:S04]  /*0060*/  SGXT.U32 R2, R2, 0x2 ;  /* 0x000000020202781a */ /* 0x000fc80000000000 */
[----:B------:R-:W-:-:S05]  /*0070*/  LOP3.LUT R4, R2, R3, RZ, 0xfc, !PT ;  /* 0x0000000302047212 */ /* 0x000fca00078efcff */
[----:B------:R-:W-:-:S05]  /*0080*/  IMAD.HI R5, R4, 0x2aaaaaab, RZ ;  /* 0x2aaaaaab04057827 */ /* 0x000fca00078e02ff */
[----:B------:R-:W-:-:S04]  /*0090*/  SHF.R.U32.HI R6, RZ, 0x1f, R5 ;  /* 0x0000001fff067819 */ /* 0x000fc80000011605 */
[----:B------:R-:W-:Y:S02]  /*00a0*/  LEA.HI.SX32 R7, R5, R6, 0x1e ;  /* 0x0000000605077211 */ /* 0x000fe400078ff2ff */
[----:B------:R-:W-:-:S03]  /*00b0*/  SHF.L.U32 R5, R0, 0x2, RZ ;  /* 0x0000000200057819 */ /* 0x000fc600000006ff */
[----:B------:R-:W-:Y:S01]  /*00c0*/  IMAD R4, R7, -0x18, R4 ;  /* 0xffffffe807047824 */ /* 0x000fe200078e0204 */
[----:B------:R-:W-:-:S05]  /*00d0*/  LOP3.LUT R5, R5, 0x7c, RZ, 0xc0, !PT ;  /* 0x0000007c05057812 */ /* 0x000fca00078ec0ff */
[----:B------:R-:W-:Y:S01]  /*00e0*/  IMAD R4, R4, 0x80, R5 ;  /* 0x0000008004047824 */ /* 0x000fe200078e0205 */
[----:B------:R-:W-:-:S03]  /*00f0*/  MOV R5, 0x2 ;  /* 0x0000000200057802 */ /* 0x000fc60000000f00 */
[----:B------:R-:W-:-:S05]  /*0100*/  IMAD R4, R7, 0x2400, R4 ;  /* 0x0000240007047824 */ /* 0x000fca00078e0204 */
[----:B------:R-:W-:-:S05]  /*0110*/  IADD3 R4, R4, 0xc00, RZ ;  /* 0x00000c0004047810 */ /* 0x000fca0007ffe0ff */
[----:B------:R-:W-:-:S06]  /*0120*/  IMAD.WIDE R4, R4, R5, c[0x0][0x160] ;  /* 0x0000580004047625 */ /* 0x000fcc00078e0205 */
[----:B------:R-:W2:Y:S01]  /*0130*/  LDG.E.EF.64 R4, [R4.64] ;  /* 0x0000000404047981 */ /* 0x000ea2000c0e1b00 */
[----:B------:R-:W-:Y:S02]  /*0140*/  LOP3.LUT P0, RZ, R0, 0x7c, RZ, 0xc0, !PT ;  /* 0x0000007c00ff7812 */ /* 0x000fe4000780c0ff */
[C---:B--2---:R-:W-:Y:S01]  /*0150*/  PRMT R6, R4.reuse, 0x7632, R6 ;  /* 0x0000763204067816 */ /* 0x044fe20000000006 */
[----:B------:R-:W-:Y:S01]  /*0160*/  IMAD.U32 R8, R5, 0x10000, RZ ;  /* 0x0001000005087824 */ /* 0x000fe200078e00ff */
[----:B------:R-:W-:-:S03]  /*0170*/  SHF.L.U32 R7, R4, 0x10, RZ ;  /* 0x0000001004077819 */ /* 0x000fc600000006ff */
[----:B------:R-:W-:-:S04]  /*0180*/  IMAD.U32 R6, R6, 0x10000, RZ ;  /* 0x0001000006067824 */ /* 0x000fc800078e00ff */
[----:B------:R-:W-:Y:S01]  /*0190*/  FMUL R10, R6, R6 ;  /* 0x00000006060a7220 */ /* 0x000fe20000400000 */
[----:B------:R-:W-:-:S03]  /*01a0*/  PRMT R6, R5, 0x7632, R6 ;  /* 0x0000763205067816 */ /* 0x000fc60000000006 */
[----:B------:R-:W-:Y:S01]  /*01b0*/  FFMA R7, R7, R7, R10 ;  /* 0x0000000707077223 */ /* 0x000fe2000000000a */
[----:B------:R-:W-:-:S03]  /*01c0*/  SHF.L.U32 R6, R6, 0x10, RZ ;  /* 0x0000001006067819 */ /* 0x000fc600000006ff */
[----:B------:R-:W-:-:S04]  /*01d0*/  FFMA R7, R8, R8, R7 ;  /* 0x0000000808077223 */ /* 0x000fc80000000007 */
[----:B------:R-:W-:-:S05]  /*01e0*/  FFMA R7, R6, R6, R7 ;  /* 0x0000000606077223 */ /* 0x000fca0000000007 */
[----:B------:R-:W0:Y:S02]  /*01f0*/  SHFL.BFLY PT, R4, R7, 0x10, 0x1f ;  /* 0x0e001f0007047f89 */ /* 0x000e2400000e0000 */
[----:B0-----:R-:W-:-:S05]  /*0200*/  FADD R4, R7, R4 ;  /* 0x0000000407047221 */ /* 0x001fca0000000000 */
        /* <DEDUP_REMOVED lines=8> */
[----:B------:R0:W-:Y:S04]  /*0290*/  STS [R2.X4], R11 ;  /* 0x0000000b02007388 */ /* 0x0001e80000004800 */
[----:B------:R-:W-:Y:S06]  /*02a0*/  BAR.SYNC.DEFER_BLOCKING 0x0 ;  /* 0x0000000000007b1d */ /* 0x000fec0000010000 */
[----:B------:R-:W-:Y:S05]  /*02b0*/  @P0 EXIT ;  /* 0x000000000000094d */ /* 0x000fea0003800000 */
[----:B0-----:R-:W-:Y:S02]  /*02c0*/  LOP3.LUT R4, R0, 0x3, RZ, 0xc0, !PT ;  /* 0x0000000300047812 */ /* 0x001fe400078ec0ff */
[----:B------:R-:W-:-:S02]  /*02d0*/  MOV R2, 0x4 ;  /* 0x0000000400027802 */ /* 0x000fc40000000f00 */
[----:B------:R-:W-:Y:S01]  /*02e0*/  LOP3.LUT R3, R3, 0x3, R0, 0xf8, !PT ;  /* 0x0000000303037812 */ /* 0x000fe200078ef800 */
[----:B------:R-:W0:Y:S04]  /*02f0*/  LDS R5, [R4.X4] ;  /* 0x0000000004057984 */ /* 0x000e280000004800 */
[----:B------:R-:W-:-:S05]  /*0300*/  IMAD.WIDE R2, R3, R2, c[0x0][0x168] ;  /* 0x00005a0003027625 */ /* 0x000fca00078e0202 */
[----:B0-----:R-:W-:Y:S01]  /*0310*/  STG.E [R2.64], R5 ;  /* 0x0000000502007986 */ /* 0x001fe2000c101904 */
[----:B------:R-:W-:Y:S05]  /*0320*/  EXIT ;  /* 0x000000000000794d */ /* 0x000fea0003800000 */
.L_x_0:
[----:B------:R-:W-:-:S00]  /*0330*/  BRA `(.L_x_0) ;  /* 0xfffffff000007947 */ /* 0x000fc0000383ffff */
[----:B------:R-:W-:-:S00]  /*0340*/  NOP ;  /* 0x0000000000007918 */ /* 0x000fc00000000000 */
        /* <DEDUP_REMOVED lines=11> */
.L_x_1:


//--------------------- .nv.shared.triton_red_fused__to_copy_mean_pow_6 --------------------------
	.section	.nv.shared.triton_red_fused__to_copy_mean_pow_6,"aw",@nobits
	.sectionflags	@""
	.align	16
